	.headerflags	@"EF_CUDA_TEXMODE_UNIFIED EF_CUDA_64BIT_ADDRESS EF_CUDA_ACCELERATORS EF_CUDA_SM90 EF_CUDA_VIRTUAL_SM(EF_CUDA_SM90)"
	.elftype	@"ET_EXEC"


//--------------------- .nv.info                  --------------------------
	.section	.nv.info,"",@"SHT_CUDA_INFO"
	.align	4


	//----- nvinfo : EIATTR_REGCOUNT
	.align		4
        /*0000*/ 	.byte	0x04, 0x2f
        /*0002*/ 	.short	(.L_3 - .L_2)
	.align		4
.L_2:
        /*0004*/ 	.word	index@(triton_poi_fused__native_batch_norm_legit_no_training_relu_13)
        /*0008*/ 	.word	0x00000016


	//----- nvinfo : EIATTR_MIN_STACK_SIZE
	.align		4
.L_3:
        /*000c*/ 	.byte	0x04, 0x12
        /*000e*/ 	.short	(.L_5 - .L_4)
	.align		4
.L_4:
        /*0010*/ 	.word	index@(triton_poi_fused__native_batch_norm_legit_no_training_relu_13)
        /*0014*/ 	.word	0x00000000


	//----- nvinfo : EIATTR_FRAME_SIZE
	.align		4
.L_5:
        /*0018*/ 	.byte	0x04, 0x11
        /*001a*/ 	.short	(.L_7 - .L_6)
	.align		4
.L_6:
        /*001c*/ 	.word	index@(triton_poi_fused__native_batch_norm_legit_no_training_relu_13)
        /*0020*/ 	.word	0x00000000


	//----- nvinfo : EIATTR_MIN_STACK_SIZE
	.align		4
.L_7:
        /*0024*/ 	.byte	0x04, 0x12
        /*0026*/ 	.short	(.L_9 - .L_8)
	.align		4
.L_8:
        /*0028*/ 	.word	index@(triton_poi_fused__native_batch_norm_legit_no_training_relu_13)
        /*002c*/ 	.word	0x00000000
.L_9:


//--------------------- .nv.info.triton_poi_fused__native_batch_norm_legit_no_training_relu_13 --------------------------
	.section	.nv.info.triton_poi_fused__native_batch_norm_legit_no_training_relu_13,"",@"SHT_CUDA_INFO"
	.sectionflags	@""
	.align	4


	//----- nvinfo : EIATTR_CUDA_API_VERSION
	.align		4
        /*0000*/ 	.byte	0x04, 0x37
        /*0002*/ 	.short	(.L_11 - .L_10)
.L_10:
        /*0004*/ 	.word	0x0000007c


	//----- nvinfo : EIATTR_KPARAM_INFO
	.align		4
.L_11:
        /*0008*/ 	.byte	0x04, 0x17
        /*000a*/ 	.short	(.L_13 - .L_12)
.L_12:
        /*000c*/ 	.word	0x00000000
        /*0010*/ 	.short	0x0006
        /*0012*/ 	.short	0x0030
        /*0014*/ 	.byte	0x00, 0xf0, 0x11, 0x00


	//----- nvinfo : EIATTR_KPARAM_INFO
	.align		4
.L_13:
        /*0018*/ 	.byte	0x04, 0x17
        /*001a*/ 	.short	(.L_15 - .L_14)
.L_14:
        /*001c*/ 	.word	0x00000000
        /*0020*/ 	.short	0x0005
        /*0022*/ 	.short	0x0028
        /*0024*/ 	.byte	0x00, 0xf4, 0x21, 0x00


	//----- nvinfo : EIATTR_KPARAM_INFO
	.align		4
.L_15:
        /*0028*/ 	.byte	0x04, 0x17
        /*002a*/ 	.short	(.L_17 - .L_16)
.L_16:
        /*002c*/ 	.word	0x00000000
        /*0030*/ 	.short	0x0004
        /*0032*/ 	.short	0x0020
        /*0034*/ 	.byte	0x00, 0xf4, 0x21, 0x00


	//----- nvinfo : EIATTR_KPARAM_INFO
	.align		4
.L_17:
        /*0038*/ 	.byte	0x04, 0x17
        /*003a*/ 	.short	(.L_19 - .L_18)
.L_18:
        /*003c*/ 	.word	0x00000000
        /*0040*/ 	.short	0x0003
        /*0042*/ 	.short	0x0018
        /*0044*/ 	.byte	0x00, 0xf4, 0x21, 0x00


	//----- nvinfo : EIATTR_KPARAM_INFO
	.align		4
.L_19:
        /*0048*/ 	.byte	0x04, 0x17
        /*004a*/ 	.short	(.L_21 - .L_20)
.L_20:
        /*004c*/ 	.word	0x00000000
        /*0050*/ 	.short	0x0002
        /*0052*/ 	.short	0x0010
        /*0054*/ 	.byte	0x00, 0xf4, 0x21, 0x00


	//----- nvinfo : EIATTR_KPARAM_INFO
	.align		4
.L_21:
        /*0058*/ 	.byte	0x04, 0x17
        /*005a*/ 	.short	(.L_23 - .L_22)
.L_22:
        /*005c*/ 	.word	0x00000000
        /*0060*/ 	.short	0x0001
        /*0062*/ 	.short	0x0008
        /*0064*/ 	.byte	0x00, 0xf4, 0x21, 0x00


	//----- nvinfo : EIATTR_KPARAM_INFO
	.align		4
.L_23:
        /*0068*/ 	.byte	0x04, 0x17
        /*006a*/ 	.short	(.L_25 - .L_24)
.L_24:
        /*006c*/ 	.word	0x00000000
        /*0070*/ 	.short	0x0000
        /*0072*/ 	.short	0x0000
        /*0074*/ 	.byte	0x00, 0xf4, 0x21, 0x00


	//----- nvinfo : EIATTR_SPARSE_MMA_MASK
	.align		4
.L_25:
        /*0078*/ 	.byte	0x03, 0x50
        /*007a*/ 	.short	0x0000


	//----- nvinfo : EIATTR_MAXREG_COUNT
	.align		4
        /*007c*/ 	.byte	0x03, 0x1b
        /*007e*/ 	.short	0x00ff


	//----- nvinfo : EIATTR_EXIT_INSTR_OFFSETS
	.align		4
        /*0080*/ 	.byte	0x04, 0x1c
        /*0082*/ 	.short	(.L_27 - .L_26)


	//   ....[0]....
.L_26:
        /*0084*/ 	.word	0x00000480


	//   ....[1]....
        /*0088*/ 	.word	0x000004a0


	//----- nvinfo : EIATTR_REQNTID
	.align		4
.L_27:
        /*008c*/ 	.byte	0x04, 0x10
        /*008e*/ 	.short	(.L_29 - .L_28)
.L_28:
        /*0090*/ 	.word	0x00000080
        /*0094*/ 	.word	0x00000001
        /*0098*/ 	.word	0x00000001


	//----- nvinfo : EIATTR_CBANK_PARAM_SIZE
	.align		4
.L_29:
        /*009c*/ 	.byte	0x03, 0x19
        /*009e*/ 	.short	0x0034


	//----- nvinfo : EIATTR_PARAM_CBANK
	.align		4
        /*00a0*/ 	.byte	0x04, 0x0a
        /*00a2*/ 	.short	(.L_31 - .L_30)
	.align		4
.L_30:
        /*00a4*/ 	.word	index@(.nv.constant0.triton_poi_fused__native_batch_norm_legit_no_training_relu_13)
        /*00a8*/ 	.short	0x0210
        /*00aa*/ 	.short	0x0034


	//----- nvinfo : EIATTR_SW_WAR
	.align		4
.L_31:
        /*00ac*/ 	.byte	0x04, 0x36
        /*00ae*/ 	.short	(.L_33 - .L_32)
.L_32:
        /*00b0*/ 	.word	0x00000008
.L_33:


//--------------------- .nv.callgraph             --------------------------
	.section	.nv.callgraph,"",@"SHT_CUDA_CALLGRAPH"
	.align	4
	.sectionentsize	8
	.align		4
        /*0000*/ 	.word	0x00000000
	.align		4
        /*0004*/ 	.word	0xffffffff
	.align		4
        /*0008*/ 	.word	0x00000000
	.align		4
        /*000c*/ 	.word	0xfffffffe
	.align		4
        /*0010*/ 	.word	0x00000000
	.align		4
        /*0014*/ 	.word	0xfffffffd
	.align		4
        /*0018*/ 	.word	0x00000000
	.align		4
        /*001c*/ 	.word	0xfffffffc


//--------------------- .nv.constant4             --------------------------
	.section	.nv.constant4,"a",@progbits
	.align	8
	.align		8
.nv.constant4:
        /*0000*/ 	.dword	_$_str
	.align		8
        /*0008*/ 	.dword	_$_str_$_2


//--------------------- .text.triton_poi_fused__native_batch_norm_legit_no_training_relu_13 --------------------------
	.section	.text.triton_poi_fused__native_batch_norm_legit_no_training_relu_13,"ax",@progbits
	.align	128
        .global         triton_poi_fused__native_batch_norm_legit_no_training_relu_13
        .type           triton_poi_fused__native_batch_norm_legit_no_training_relu_13,@function
        .size           triton_poi_fused__native_batch_norm_legit_no_training_relu_13,(.L_x_1 - triton_poi_fused__native_batch_norm_legit_no_training_relu_13)
        .other          triton_poi_fused__native_batch_norm_legit_no_training_relu_13,@"STO_CUDA_ENTRY STV_DEFAULT"
triton_poi_fused__native_batch_norm_legit_no_training_relu_13:
.text.triton_poi_fused__native_batch_norm_legit_no_training_relu_13:
[----:B------:R-:W0:Y:S01]  /*0000*/  LDC R1, c[0x0][0x28] ;  /* 0x00000a00ff017b82 */ /* 0x000e220000000800 */
[----:B------:R-:W1:Y:S07]  /*0010*/  S2R R0, SR_TID.X ;  /* 0x0000000000007919 */ /* 0x000e6e0000002100 */
[----:B------:R-:W2:Y:S01]  /*0020*/  LDC.64 R8, c[0x0][0x220] ;  /* 0x00008800ff087b82 */ /* 0x000ea20000000a00 */
[----:B------:R-:W-:Y:S01]  /*0030*/  ULDC.64 UR4, c[0x0][0x208] ;  /* 0x0000820000047ab9 */ /* 0x000fe20000000a00 */
[----:B------:R-:W3:Y:S06]  /*0040*/  S2R R5, SR_CTAID.X ;  /* 0x0000000000057919 */ /* 0x000eec0000002500 */
[----:B------:R-:W4:Y:S08]  /*0050*/  LDC.64 R14, c[0x0][0x218] ;  /* 0x00008600ff0e7b82 */ /* 0x000f300000000a00 */
[----:B------:R-:W5:Y:S08]  /*0060*/  LDC.64 R12, c[0x0][0x210] ;  /* 0x00008400ff0c7b82 */ /* 0x000f700000000a00 */
[----:B------:R-:W4:Y:S01]  /*0070*/  LDC.64 R16, c[0x0][0x228] ;  /* 0x00008a00ff107b82 */ /* 0x000f220000000a00 */
[----:B-1----:R-:W-:-:S07]  /*0080*/  IMAD.SHL.U32 R0, R0, 0x2, RZ ;  /* 0x0000000200007824 */ /* 0x002fce00078e00ff */
[----:B------:R-:W1:Y:S01]  /*0090*/  LDC.64 R18, c[0x0][0x230] ;  /* 0x00008c00ff127b82 */ /* 0x000e620000000a00 */
[----:B---3--:R-:W-:Y:S02]  /*00a0*/  SHF.R.S32.HI R3, RZ, 0x17, R5 ;  /* 0x00000017ff037819 */ /* 0x008fe40000011405 */
[----:B------:R-:W-:Y:S02]  /*00b0*/  LOP3.LUT R0, R0, 0xfe, RZ, 0xc0, !PT ;  /* 0x000000fe00007812 */ /* 0x000fe400078ec0ff */
[----:B------:R-:W-:-:S03]  /*00c0*/  SGXT R3, R3, 0x1 ;  /* 0x000000010303781a */ /* 0x000fc60000000200 */
[----:B------:R-:W-:Y:S01]  /*00d0*/  IMAD R0, R5, 0x100, R0 ;  /* 0x0000010005007824 */ /* 0x000fe200078e0200 */
[----:B------:R-:W-:-:S04]  /*00e0*/  CS2R R4, SRZ ;  /* 0x0000000000047805 */ /* 0x000fc8000001ff00 */
[----:B------:R-:W-:Y:S02]  /*00f0*/  LEA.HI R3, R3, R0, RZ, 0x4 ;  /* 0x0000000003037211 */ /* 0x000fe400078f20ff */
[----:B------:R-:W-:Y:S02]  /*0100*/  ISETP.GE.AND P0, PT, R0, 0x400, PT ;  /* 0x000004000000780c */ /* 0x000fe40003f06270 */
[----:B------:R-:W-:-:S04]  /*0110*/  SHF.R.S32.HI R3, RZ, 0x4, R3 ;  /* 0x00000004ff037819 */ /* 0x000fc80000011403 */
[----:B------:R-:W-:-:S04]  /*0120*/  LEA.HI R2, R3, R3, RZ, 0x4 ;  /* 0x0000000303027211 */ /* 0x000fc800078f20ff */
[----:B------:R-:W-:-:S04]  /*0130*/  LOP3.LUT R2, R2, 0xfffffff0, RZ, 0xc0, !PT ;  /* 0xfffffff002027812 */ /* 0x000fc800078ec0ff */
[----:B------:R-:W-:-:S05]  /*0140*/  IADD3 R11, R3, -R2, RZ ;  /* 0x80000002030b7210 */ /* 0x000fca0007ffe0ff */
[----:B--2---:R-:W-:-:S05]  /*0150*/  IMAD.WIDE R8, R11, 0x4, R8 ;  /* 0x000000040b087825 */ /* 0x004fca00078e0208 */
[----:B------:R-:W2:Y:S04]  /*0160*/  @!P0 LDG.E.EL R4, desc[UR4][R8.64] ;  /* 0x0000000408048981 */ /* 0x000ea8000c2e1900 */
[----:B------:R3:W2:Y:S01]  /*0170*/  @!P0 LDG.E.EL R5, desc[UR4][R8.64] ;  /* 0x0000000408058981 */ /* 0x0006a2000c2e1900 */
[----:B------:R-:W-:Y:S02]  /*0180*/  CS2R R6, SRZ ;  /* 0x0000000000067805 */ /* 0x000fe4000001ff00 */
[----:B------:R-:W-:Y:S01]  /*0190*/  CS2R R2, SRZ ;  /* 0x0000000000027805 */ /* 0x000fe2000001ff00 */
[----:B----4-:R-:W-:-:S04]  /*01a0*/  IMAD.WIDE R14, R11, 0x4, R14 ;  /* 0x000000040b0e7825 */ /* 0x010fc800078e020e */
[----:B-----5:R-:W-:Y:S01]  /*01b0*/  IMAD.WIDE R12, R0, 0x4, R12 ;  /* 0x00000004000c7825 */ /* 0x020fe200078e020c */
[----:B------:R-:W4:Y:S01]  /*01c0*/  @!P0 LDG.E.EL R7, desc[UR4][R14.64] ;  /* 0x000000040e078981 */ /* 0x000f22000c2e1900 */
[----:B---3--:R-:W-:Y:S02]  /*01d0*/  CS2R R8, SRZ ;  /* 0x0000000000087805 */ /* 0x008fe4000001ff00 */
[C---:B0-----:R-:W-:Y:S01]  /*01e0*/  IMAD.WIDE R16, R11.reuse, 0x4, R16 ;  /* 0x000000040b107825 */ /* 0x041fe200078e0210 */
[----:B------:R0:W3:Y:S03]  /*01f0*/  @!P0 LDG.E.EL R6, desc[UR4][R14.64] ;  /* 0x000000040e068981 */ /* 0x0000e6000c2e1900 */
[----:B-1----:R-:W-:Y:S01]  /*0200*/  IMAD.WIDE R18, R11, 0x4, R18 ;  /* 0x000000040b127825 */ /* 0x002fe200078e0212 */
[----:B------:R1:W4:Y:S01]  /*0210*/  @!P0 LDG.E.64 R2, desc[UR4][R12.64] ;  /* 0x000000040c028981 */ /* 0x000322000c1e1b00 */
[----:B------:R-:W-:-:S03]  /*0220*/  CS2R R10, SRZ ;  /* 0x00000000000a7805 */ /* 0x000fc6000001ff00 */
[----:B------:R-:W5:Y:S04]  /*0230*/  @!P0 LDG.E.EL R9, desc[UR4][R18.64] ;  /* 0x0000000412098981 */ /* 0x000f68000c2e1900 */
[----:B------:R-:W5:Y:S04]  /*0240*/  @!P0 LDG.E.EL R10, desc[UR4][R16.64] ;  /* 0x00000004100a8981 */ /* 0x000f68000c2e1900 */
[----:B------:R-:W3:Y:S04]  /*0250*/  @!P0 LDG.E.EL R11, desc[UR4][R16.64] ;  /* 0x00000004100b8981 */ /* 0x000ee8000c2e1900 */
[----:B------:R-:W3:Y:S01]  /*0260*/  @!P0 LDG.E.EL R8, desc[UR4][R18.64] ;  /* 0x0000000412088981 */ /* 0x000ee2000c2e1900 */
[----:B0-----:R-:W-:Y:S01]  /*0270*/  HFMA2.MMA R14, -RZ, RZ, 1.625, 0 ;  /* 0x3e800000ff0e7435 */ /* 0x001fe200000001ff */
[----:B--2---:R-:W-:Y:S01]  /*0280*/  FADD R4, R4, 9.9999997473787516356e-06 ;  /* 0x3727c5ac04047421 */ /* 0x004fe20000000000 */
[----:B------:R-:W-:-:S03]  /*0290*/  FADD R5, R5, 9.9999997473787516356e-06 ;  /* 0x3727c5ac05057421 */ /* 0x000fc60000000000 */
[----:B-1----:R-:W0:Y:S08]  /*02a0*/  MUFU.SQRT R12, R4 ;  /* 0x00000004000c7308 */ /* 0x002e300000002000 */
[----:B------:R1:W2:Y:S01]  /*02b0*/  MUFU.SQRT R13, R5 ;  /* 0x00000005000d7308 */ /* 0x0002a20000002000 */
[C---:B0-----:R-:W-:Y:S02]  /*02c0*/  FSETP.GT.AND P1, PT, R12.reuse, 8.50705917302346158658e+37, PT ;  /* 0x7e8000000c00780b */ /* 0x041fe40003f24000 */
[----:B------:R-:W-:Y:S01]  /*02d0*/  FSETP.GEU.AND P3, PT, R12, 1.175494350822287508e-38, PT ;  /* 0x008000000c00780b */ /* 0x000fe20003f6e000 */
[----:B-1----:R-:W0:Y:S01]  /*02e0*/  LDC.64 R4, c[0x0][0x238] ;  /* 0x00008e00ff047b82 */ /* 0x002e220000000a00 */
[----:B--2---:R-:W-:-:S02]  /*02f0*/  FSETP.GT.AND P2, PT, R13, 8.50705917302346158658e+37, PT ;  /* 0x7e8000000d00780b */ /* 0x004fc40003f44000 */
[----:B------:R-:W-:-:S07]  /*0300*/  FSETP.GEU.AND P4, PT, R13, 1.175494350822287508e-38, PT ;  /* 0x008000000d00780b */ /* 0x000fce0003f8e000 */
[----:B------:R-:W-:-:S04]  /*0310*/  @P1 FMUL R12, R12, 0.25 ;  /* 0x3e8000000c0c1820 */ /* 0x000fc80000400000 */
[----:B------:R-:W-:Y:S01]  /*0320*/  @!P3 FMUL R12, R12, 16777216 ;  /* 0x4b8000000c0cb820 */ /* 0x000fe20000400000 */
[----:B------:R-:W-:-:S04]  /*0330*/  @P2 FMUL R13, R13, 0.25 ;  /* 0x3e8000000d0d2820 */ /* 0x000fc80000400000 */
[----:B------:R-:W-:Y:S01]  /*0340*/  @!P4 FMUL R13, R13, 16777216 ;  /* 0x4b8000000d0dc820 */ /* 0x000fe20000400000 */
[----:B------:R-:W1:Y:S01]  /*0350*/  MUFU.RCP R12, R12 ;  /* 0x0000000c000c7308 */ /* 0x000e620000001000 */
[----:B------:R-:W-:-:S07]  /*0360*/  FSEL R15, R14, 1, P1 ;  /* 0x3f8000000e0f7808 */ /* 0x000fce0000800000 */
[----:B------:R-:W2:Y:S01]  /*0370*/  MUFU.RCP R13, R13 ;  /* 0x0000000d000d7308 */ /* 0x000ea20000001000 */
[----:B------:R-:W-:Y:S01]  /*0380*/  FSEL R14, R14, 1, P2 ;  /* 0x3f8000000e0e7808 */ /* 0x000fe20001000000 */
[----:B------:R-:W-:-:S04]  /*0390*/  @!P3 FMUL R15, R15, 16777216 ;  /* 0x4b8000000f0fb820 */ /* 0x000fc80000400000 */
[----:B------:R-:W-:Y:S01]  /*03a0*/  @!P4 FMUL R14, R14, 16777216 ;  /* 0x4b8000000e0ec820 */ /* 0x000fe20000400000 */
[----:B----4-:R-:W-:Y:S01]  /*03b0*/  FADD R2, -R7, R2 ;  /* 0x0000000207027221 */ /* 0x010fe20000000100 */
[----:B---3--:R-:W-:Y:S01]  /*03c0*/  FADD R3, -R6, R3 ;  /* 0x0000000306037221 */ /* 0x008fe20000000100 */
[----:B-1----:R-:W-:Y:S01]  /*03d0*/  FMUL R15, R12, R15 ;  /* 0x0000000f0c0f7220 */ /* 0x002fe20000400000 */
[----:B--2---:R-:W-:-:S03]  /*03e0*/  FMUL R14, R13, R14 ;  /* 0x0000000e0d0e7220 */ /* 0x004fc60000400000 */
[----:B------:R-:W-:Y:S01]  /*03f0*/  FMUL R2, R2, R15 ;  /* 0x0000000f02027220 */ /* 0x000fe20000400000 */
[----:B------:R-:W-:-:S03]  /*0400*/  FMUL R3, R3, R14 ;  /* 0x0000000e03037220 */ /* 0x000fc60000400000 */
[----:B-----5:R-:W-:Y:S01]  /*0410*/  FFMA R2, R2, R10, R9 ;  /* 0x0000000a02027223 */ /* 0x020fe20000000009 */
[----:B------:R-:W-:-:S04]  /*0420*/  FFMA R3, R3, R11, R8 ;  /* 0x0000000b03037223 */ /* 0x000fc80000000008 */
[----:B------:R-:W-:Y:S02]  /*0430*/  FSETP.GEU.AND P1, PT, R2, RZ, PT ;  /* 0x000000ff0200720b */ /* 0x000fe40003f2e000 */
[C---:B------:R-:W-:Y:S01]  /*0440*/  FSETP.GEU.AND P2, PT, R3.reuse, RZ, PT ;  /* 0x000000ff0300720b */ /* 0x040fe20003f4e000 */
[----:B0-----:R-:W-:Y:S01]  /*0450*/  IMAD.WIDE R4, R0, 0x4, R4 ;  /* 0x0000000400047825 */ /* 0x001fe200078e0204 */
[----:B------:R-:W-:Y:S02]  /*0460*/  FSEL R2, R2, RZ, P1 ;  /* 0x000000ff02027208 */ /* 0x000fe40000800000 */
[----:B------:R-:W-:Y:S01]  /*0470*/  FSEL R3, R3, RZ, P2 ;  /* 0x000000ff03037208 */ /* 0x000fe20001000000 */
[----:B------:R-:W-:Y:S08]  /*0480*/  @P0 EXIT ;  /* 0x000000000000094d */ /* 0x000ff00003800000 */
[----:B------:R-:W-:Y:S01]  /*0490*/  STG.E.64 desc[UR4][R4.64], R2 ;  /* 0x0000000204007986 */ /* 0x000fe2000c101b04 */
[----:B------:R-:W-:Y:S05]  /*04a0*/  EXIT ;  /* 0x000000000000794d */ /* 0x000fea0003800000 */
.L_x_0:
[----:B------:R-:W-:-:S00]  /*04b0*/  BRA `(.L_x_0) ;  /* 0xfffffffc00fc7947 */ /* 0x000fc0000383ffff */
[----:B------:R-:W-:-:S00]  /*04c0*/  NOP ;  /* 0x0000000000007918 */ /* 0x000fc00000000000 */
        /* <DEDUP_REMOVED lines=11> */
.L_x_1:


//--------------------- .nv.global.init           --------------------------
	.section	.nv.global.init,"aw",@progbits
.nv.global.init:
	.type		_$_str,@object
	.size		_$_str,(_$_str_$_2 - _$_str)
_$_str:
        /*0000*/ 	.byte	0x5f, 0x5f, 0x43, 0x55, 0x44, 0x41, 0x5f, 0x46, 0x54, 0x5a, 0x00
	.type		_$_str_$_2,@object
	.size		_$_str_$_2,(.L_1 - _$_str_$_2)
_$_str_$_2:
        /*000b*/ 	.byte	0x5f, 0x5f, 0x43, 0x55, 0x44, 0x41, 0x5f, 0x50, 0x52, 0x45, 0x43, 0x5f, 0x53, 0x51, 0x52, 0x54
        /*001b*/ 	.byte	0x00
.L_1:


//--------------------- .nv.constant0.triton_poi_fused__native_batch_norm_legit_no_training_relu_13 --------------------------
	.section	.nv.constant0.triton_poi_fused__native_batch_norm_legit_no_training_relu_13,"a",@progbits
	.sectionflags	@""
	.align	4
.nv.constant0.triton_poi_fused__native_batch_norm_legit_no_training_relu_13:
	.zero		580
